//
// Generated by NVIDIA NVVM Compiler
//
// Compiler Build ID: CL-36424714
// Cuda compilation tools, release 13.0, V13.0.88
// Based on NVVM 20.0.0
//

.version 9.0
.target sm_100
.address_size 64

	// .globl	_Z23histogram_shared_kernelPKhjPjii
.extern .shared .align 16 .b8 sHist[];

.visible .entry _Z23histogram_shared_kernelPKhjPjii(
	.param .u64 .ptr .align 1 _Z23histogram_shared_kernelPKhjPjii_param_0,
	.param .u32 _Z23histogram_shared_kernelPKhjPjii_param_1,
	.param .u64 .ptr .align 1 _Z23histogram_shared_kernelPKhjPjii_param_2,
	.param .u32 _Z23histogram_shared_kernelPKhjPjii_param_3,
	.param .u32 _Z23histogram_shared_kernelPKhjPjii_param_4
)
{
	.reg .pred 	%p<9>;
	.reg .b16 	%rs<2>;
	.reg .b32 	%r<35>;
	.reg .b64 	%rd<9>;

	ld.param.u64 	%rd3, [_Z23histogram_shared_kernelPKhjPjii_param_0];
	ld.param.u32 	%r14, [_Z23histogram_shared_kernelPKhjPjii_param_1];
	ld.param.u64 	%rd4, [_Z23histogram_shared_kernelPKhjPjii_param_2];
	ld.param.u32 	%r15, [_Z23histogram_shared_kernelPKhjPjii_param_3];
	ld.param.u32 	%r16, [_Z23histogram_shared_kernelPKhjPjii_param_4];
	mov.u32 	%r34, %tid.x;
	setp.ge.s32 	%p1, %r34, %r16;
	@%p1 bra 	$L__BB0_3;
	mov.u32 	%r2, %ntid.x;
	mov.u32 	%r18, sHist;
	mov.u32 	%r32, %r34;
$L__BB0_2:
	shl.b32 	%r17, %r32, 2;
	add.s32 	%r19, %r18, %r17;
	mov.b32 	%r20, 0;
	st.shared.u32 	[%r19], %r20;
	add.s32 	%r32, %r32, %r2;
	setp.lt.s32 	%p2, %r32, %r16;
	@%p2 bra 	$L__BB0_2;
$L__BB0_3:
	bar.sync 	0;
	mov.u32 	%r21, %ctaid.x;
	mov.u32 	%r5, %ntid.x;
	mad.lo.s32 	%r33, %r21, %r5, %r34;
	setp.ge.u32 	%p3, %r33, %r14;
	@%p3 bra 	$L__BB0_8;
	cvta.to.global.u64 	%rd1, %rd3;
	mov.u32 	%r22, %nctaid.x;
	mul.lo.s32 	%r7, %r5, %r22;
$L__BB0_5:
	cvt.u64.u32 	%rd5, %r33;
	add.s64 	%rd6, %rd1, %rd5;
	ld.global.nc.u8 	%rs1, [%rd6];
	cvt.u32.u8 	%r23, %rs1;
	sub.s32 	%r9, %r23, %r15;
	setp.ge.u32 	%p4, %r9, %r16;
	@%p4 bra 	$L__BB0_7;
	shl.b32 	%r24, %r9, 2;
	mov.u32 	%r25, sHist;
	add.s32 	%r26, %r25, %r24;
	atom.shared.add.u32 	%r27, [%r26], 1;
$L__BB0_7:
	add.s32 	%r33, %r33, %r7;
	setp.lt.u32 	%p5, %r33, %r14;
	@%p5 bra 	$L__BB0_5;
$L__BB0_8:
	setp.ge.s32 	%p6, %r34, %r16;
	bar.sync 	0;
	@%p6 bra 	$L__BB0_13;
	cvta.to.global.u64 	%rd2, %rd4;
	mov.u32 	%r29, sHist;
$L__BB0_10:
	shl.b32 	%r28, %r34, 2;
	add.s32 	%r30, %r29, %r28;
	ld.shared.u32 	%r12, [%r30];
	setp.eq.s32 	%p7, %r12, 0;
	@%p7 bra 	$L__BB0_12;
	mul.wide.s32 	%rd7, %r34, 4;
	add.s64 	%rd8, %rd2, %rd7;
	atom.global.add.u32 	%r31, [%rd8], %r12;
$L__BB0_12:
	add.s32 	%r34, %r34, %r5;
	setp.lt.s32 	%p8, %r34, %r16;
	@%p8 bra 	$L__BB0_10;
$L__BB0_13:
	ret;

}


// ===== COMPILED SASS (sm_100) =====

	.target	sm_100

	.elftype	@"ET_EXEC"


//--------------------- .note.nv.tkinfo           --------------------------
	.section	.note.nv.tkinfo,"",@"SHT_NOTE"
	.sectionflags	@"SHF_NOTE_NV_TKINFO"
	.tkinfo
        /*0018*/ 	.word	0x00000002
        /*0030*/ 	.string	""
        /*0030*/ 	.string	"ptxas"
        /*0030*/ 	.string	"Cuda compilation tools, release 13.0, V13.0.88"
        /*0030*/ 	.string	"Build cuda_13.0.r13.0/compiler.36424714_0"
        /*0030*/ 	.string	"-arch sm_100 -m 64 "



//--------------------- .note.nv.cuinfo           --------------------------
	.section	.note.nv.cuinfo,"",@"SHT_NOTE"
	.sectionflags	@"SHF_NOTE_NV_CUINFO"
        /*0018*/ 	.short	0x0002
        /*001a*/ 	.short	0x0064
        /*001c*/ 	.short	0x0082
	.zero		2


//--------------------- .nv.info                  --------------------------
	.section	.nv.info,"",@"SHT_CUDA_INFO"
	.align	4


	//----- nvinfo : EIATTR_REGCOUNT
	.align		4
        /*0000*/ 	.byte	0x04, 0x2f
        /*0002*/ 	.short	(.L_1 - .L_0)
	.align		4
.L_0:
        /*0004*/ 	.word	index@(_Z23histogram_shared_kernelPKhjPjii)
        /*0008*/ 	.word	0x0000000c


	//----- nvinfo : EIATTR_FRAME_SIZE
	.align		4
.L_1:
        /*000c*/ 	.byte	0x04, 0x11
        /*000e*/ 	.short	(.L_3 - .L_2)
	.align		4
.L_2:
        /*0010*/ 	.word	index@(_Z23histogram_shared_kernelPKhjPjii)
        /*0014*/ 	.word	0x00000000


	//----- nvinfo : EIATTR_MIN_STACK_SIZE
	.align		4
.L_3:
        /*0018*/ 	.byte	0x04, 0x12
        /*001a*/ 	.short	(.L_5 - .L_4)
	.align		4
.L_4:
        /*001c*/ 	.word	index@(_Z23histogram_shared_kernelPKhjPjii)
        /*0020*/ 	.word	0x00000000
.L_5:


//--------------------- .nv.compat                --------------------------
	.section	.nv.compat,"",@"SHT_CUDA_COMPAT_INFO"
	.align	4
        /*0000*/ 	.byte	0x02, 0x09, 0x00, 0x00, 0x02, 0x02, 0x01, 0x00, 0x02, 0x05, 0x05, 0x00, 0x03, 0x07, 0x01, 0x01
        /*0010*/ 	.byte	0x02, 0x03, 0x00, 0x00, 0x02, 0x06, 0x01, 0x00, 0x04, 0x0b, 0x08, 0x00, 0x09, 0x00, 0x00, 0x00
        /*0020*/ 	.byte	0x00, 0x00, 0x00, 0x00


//--------------------- .nv.info._Z23histogram_shared_kernelPKhjPjii --------------------------
	.section	.nv.info._Z23histogram_shared_kernelPKhjPjii,"",@"SHT_CUDA_INFO"
	.sectionflags	@""
	.align	4


	//----- nvinfo : EIATTR_CUDA_API_VERSION
	.align		4
        /*0000*/ 	.byte	0x04, 0x37
        /*0002*/ 	.short	(.L_7 - .L_6)
.L_6:
        /*0004*/ 	.word	0x00000082


	//----- nvinfo : EIATTR_KPARAM_INFO
	.align		4
.L_7:
        /*0008*/ 	.byte	0x04, 0x17
        /*000a*/ 	.short	(.L_9 - .L_8)
.L_8:
        /*000c*/ 	.word	0x00000000
        /*0010*/ 	.short	0x0004
        /*0012*/ 	.short	0x001c
        /*0014*/ 	.byte	0x00, 0xf0, 0x11, 0x00


	//----- nvinfo : EIATTR_KPARAM_INFO
	.align		4
.L_9:
        /*0018*/ 	.byte	0x04, 0x17
        /*001a*/ 	.short	(.L_11 - .L_10)
.L_10:
        /*001c*/ 	.word	0x00000000
        /*0020*/ 	.short	0x0003
        /*0022*/ 	.short	0x0018
        /*0024*/ 	.byte	0x00, 0xf0, 0x11, 0x00


	//----- nvinfo : EIATTR_KPARAM_INFO
	.align		4
.L_11:
        /*0028*/ 	.byte	0x04, 0x17
        /*002a*/ 	.short	(.L_13 - .L_12)
.L_12:
        /*002c*/ 	.word	0x00000000
        /*0030*/ 	.short	0x0002
        /*0032*/ 	.short	0x0010
        /*0034*/ 	.byte	0x00, 0xf5, 0x21, 0x00


	//----- nvinfo : EIATTR_KPARAM_INFO
	.align		4
.L_13:
        /*0038*/ 	.byte	0x04, 0x17
        /*003a*/ 	.short	(.L_15 - .L_14)
.L_14:
        /*003c*/ 	.word	0x00000000
        /*0040*/ 	.short	0x0001
        /*0042*/ 	.short	0x0008
        /*0044*/ 	.byte	0x00, 0xf0, 0x11, 0x00


	//----- nvinfo : EIATTR_KPARAM_INFO
	.align		4
.L_15:
        /*0048*/ 	.byte	0x04, 0x17
        /*004a*/ 	.short	(.L_17 - .L_16)
.L_16:
        /*004c*/ 	.word	0x00000000
        /*0050*/ 	.short	0x0000
        /*0052*/ 	.short	0x0000
        /*0054*/ 	.byte	0x00, 0xf5, 0x21, 0x00


	//----- nvinfo : EIATTR_SPARSE_MMA_MASK
	.align		4
.L_17:
        /*0058*/ 	.byte	0x03, 0x50
        /*005a*/ 	.short	0x0000


	//----- nvinfo : EIATTR_MAXREG_COUNT
	.align		4
        /*005c*/ 	.byte	0x03, 0x1b
        /*005e*/ 	.short	0x00ff


	//----- nvinfo : EIATTR_NUM_BARRIERS
	.align		4
        /*0060*/ 	.byte	0x02, 0x4c
        /*0062*/ 	.byte	0x01
	.zero		1


	//----- nvinfo : EIATTR_MERCURY_ISA_VERSION
	.align		4
        /*0064*/ 	.byte	0x03, 0x5f
        /*0066*/ 	.short	0x0101


	//----- nvinfo : EIATTR_VRC_CTA_INIT_COUNT
	.align		4
        /*0068*/ 	.byte	0x02, 0x4a
	.zero		1
	.zero		1


	//----- nvinfo : EIATTR_EXIT_INSTR_OFFSETS
	.align		4
        /*006c*/ 	.byte	0x04, 0x1c
        /*006e*/ 	.short	(.L_19 - .L_18)


	//   ....[0]....
.L_18:
        /*0070*/ 	.word	0x00000340


	//   ....[1]....
        /*0074*/ 	.word	0x00000450


	//----- nvinfo : EIATTR_CRS_STACK_SIZE
	.align		4
.L_19:
        /*0078*/ 	.byte	0x04, 0x1e
        /*007a*/ 	.short	(.L_21 - .L_20)
.L_20:
        /*007c*/ 	.word	0x00000000


	//----- nvinfo : EIATTR_CBANK_PARAM_SIZE
	.align		4
.L_21:
        /*0080*/ 	.byte	0x03, 0x19
        /*0082*/ 	.short	0x0020


	//----- nvinfo : EIATTR_PARAM_CBANK
	.align		4
        /*0084*/ 	.byte	0x04, 0x0a
        /*0086*/ 	.short	(.L_23 - .L_22)
	.align		4
.L_22:
        /*0088*/ 	.word	index@(.nv.constant0._Z23histogram_shared_kernelPKhjPjii)
        /*008c*/ 	.short	0x0380
        /*008e*/ 	.short	0x0020


	//----- nvinfo : EIATTR_SW_WAR
	.align		4
.L_23:
        /*0090*/ 	.byte	0x04, 0x36
        /*0092*/ 	.short	(.L_25 - .L_24)
.L_24:
        /*0094*/ 	.word	0x00000008
.L_25:


//--------------------- .nv.callgraph             --------------------------
	.section	.nv.callgraph,"",@"SHT_CUDA_CALLGRAPH"
	.align	4
	.sectionentsize	8
	.align		4
        /*0000*/ 	.word	0x00000000
	.align		4
        /*0004*/ 	.word	0xffffffff
	.align		4
        /*0008*/ 	.word	0x00000000
	.align		4
        /*000c*/ 	.word	0xfffffffe
	.align		4
        /*0010*/ 	.word	0x00000000
	.align		4
        /*0014*/ 	.word	0xfffffffd
	.align		4
        /*0018*/ 	.word	0x00000000
	.align		4
        /*001c*/ 	.word	0xfffffffc


//--------------------- .text._Z23histogram_shared_kernelPKhjPjii --------------------------
	.section	.text._Z23histogram_shared_kernelPKhjPjii,"ax",@progbits
	.align	128
        .global         _Z23histogram_shared_kernelPKhjPjii
        .type           _Z23histogram_shared_kernelPKhjPjii,@function
        .size           _Z23histogram_shared_kernelPKhjPjii,(.L_x_12 - _Z23histogram_shared_kernelPKhjPjii)
        .other          _Z23histogram_shared_kernelPKhjPjii,@"STO_CUDA_ENTRY STV_DEFAULT"
_Z23histogram_shared_kernelPKhjPjii:
.text._Z23histogram_shared_kernelPKhjPjii:
[----:B------:R-:W-:Y:S01]  /*0000*/  LDC R1, c[0x0][0x37c] ;  /* 0x0000df00ff017b82 */ /* 0x000fe20000000800 */
[----:B------:R-:W0:Y:S01]  /*0010*/  S2R R7, SR_TID.X ;  /* 0x0000000000077919 */ /* 0x000e220000002100 */
[----:B------:R-:W1:Y:S01]  /*0020*/  LDCU UR4, c[0x0][0x39c] ;  /* 0x00007380ff0477ac */ /* 0x000e620008000800 */
[----:B------:R-:W-:Y:S01]  /*0030*/  BSSY.RECONVERGENT B0, `(.L_x_0) ;  /* 0x000000e000007945 */ /* 0x000fe20003800200 */
[----:B-1----:R-:W-:-:S05]  /*0040*/  IMAD.U32 R8, RZ, RZ, UR4 ;  /* 0x00000004ff087e24 */ /* 0x002fca000f8e00ff */
[----:B0-----:R-:W-:-:S13]  /*0050*/  ISETP.GE.AND P0, PT, R7, R8, PT ;  /* 0x000000080700720c */ /* 0x001fda0003f06270 */
[----:B------:R-:W-:Y:S05]  /*0060*/  @P0 BRA `(.L_x_1) ;  /* 0x0000000000280947 */ /* 0x000fea0003800000 */
[----:B------:R-:W0:Y:S01]  /*0070*/  S2R R5, SR_CgaCtaId ;  /* 0x0000000000057919 */ /* 0x000e220000008800 */
[----:B------:R-:W1:Y:S01]  /*0080*/  LDC R4, c[0x0][0x360] ;  /* 0x0000d800ff047b82 */ /* 0x000e620000000800 */
[----:B------:R-:W-:Y:S01]  /*0090*/  MOV R0, 0x400 ;  /* 0x0000040000007802 */ /* 0x000fe20000000f00 */
[----:B------:R-:W-:-:S03]  /*00a0*/  IMAD.MOV.U32 R3, RZ, RZ, R7 ;  /* 0x000000ffff037224 */ /* 0x000fc600078e0007 */
[----:B0-----:R-:W-:-:S07]  /*00b0*/  LEA R0, R5, R0, 0x18 ;  /* 0x0000000005007211 */ /* 0x001fce00078ec0ff */
.L_x_2:
[----:B------:R-:W-:Y:S02]  /*00c0*/  IMAD R2, R3, 0x4, R0 ;  /* 0x0000000403027824 */ /* 0x000fe400078e0200 */
[----:B-1----:R-:W-:-:S03]  /*00d0*/  IMAD.IADD R3, R4, 0x1, R3 ;  /* 0x0000000104037824 */ /* 0x002fc600078e0203 */
[----:B------:R0:W-:Y:S02]  /*00e0*/  STS [R2], RZ ;  /* 0x000000ff02007388 */ /* 0x0001e40000000800 */
[----:B------:R-:W-:-:S13]  /*00f0*/  ISETP.GE.AND P0, PT, R3, R8, PT ;  /* 0x000000080300720c */ /* 0x000fda0003f06270 */
[----:B0-----:R-:W-:Y:S05]  /*0100*/  @!P0 BRA `(.L_x_2) ;  /* 0xfffffffc00ec8947 */ /* 0x001fea000383ffff */
.L_x_1:
[----:B------:R-:W-:Y:S05]  /*0110*/  BSYNC.RECONVERGENT B0 ;  /* 0x0000000000007941 */ /* 0x000fea0003800200 */
.L_x_0:
[----:B------:R-:W0:Y:S01]  /*0120*/  S2UR UR4, SR_CTAID.X ;  /* 0x00000000000479c3 */ /* 0x000e220000002500 */
[----:B------:R-:W1:Y:S01]  /*0130*/  LDCU UR5, c[0x0][0x388] ;  /* 0x00007100ff0577ac */ /* 0x000e620008000800 */
[----:B------:R-:W-:Y:S01]  /*0140*/  BSSY.RECONVERGENT B0, `(.L_x_3) ;  /* 0x000001d000007945 */ /* 0x000fe20003800200 */
[----:B------:R-:W2:Y:S05]  /*0150*/  LDCU.64 UR6, c[0x0][0x358] ;  /* 0x00006b00ff0677ac */ /* 0x000eaa0008000a00 */
[----:B------:R-:W0:Y:S01]  /*0160*/  LDC R6, c[0x0][0x360] ;  /* 0x0000d800ff067b82 */ /* 0x000e220000000800 */
[----:B------:R-:W3:Y:S01]  /*0170*/  LDCU UR12, c[0x0][0x388] ;  /* 0x00007100ff0c77ac */ /* 0x000ee20008000800 */
[----:B------:R-:W4:Y:S01]  /*0180*/  LDCU.64 UR8, c[0x0][0x380] ;  /* 0x00007000ff0877ac */ /* 0x000f220008000a00 */
[----:B------:R-:W0:Y:S02]  /*0190*/  LDCU.64 UR10, c[0x0][0x398] ;  /* 0x00007300ff0a77ac */ /* 0x000e240008000a00 */
[----:B0-----:R-:W-:-:S03]  /*01a0*/  IMAD R0, R6, UR4, R7 ;  /* 0x0000000406007c24 */ /* 0x001fc6000f8e0207 */
[----:B------:R-:W-:Y:S02]  /*01b0*/  BAR.SYNC.DEFER_BLOCKING 0x0 ;  /* 0x0000000000007b1d */ /* 0x000fe40000010000 */
[----:B-1----:R-:W-:-:S13]  /*01c0*/  ISETP.GE.U32.AND P0, PT, R0, UR5, PT ;  /* 0x0000000500007c0c */ /* 0x002fda000bf06070 */
[----:B--234-:R-:W-:Y:S05]  /*01d0*/  @P0 BRA `(.L_x_4) ;  /* 0x00000000004c0947 */ /* 0x01cfea0003800000 */
[----:B------:R-:W0:Y:S02]  /*01e0*/  LDCU UR4, c[0x0][0x370] ;  /* 0x00006e00ff0477ac */ /* 0x000e240008000800 */
[----:B0-----:R-:W-:-:S07]  /*01f0*/  IMAD R5, R6, UR4, RZ ;  /* 0x0000000406057c24 */ /* 0x001fce000f8e02ff */
.L_x_7:
[----:B0-----:R-:W-:-:S05]  /*0200*/  IADD3 R2, P0, PT, R0, UR8, RZ ;  /* 0x0000000800027c10 */ /* 0x001fca000ff1e0ff */
[----:B------:R-:W-:-:S05]  /*0210*/  IMAD.X R3, RZ, RZ, UR9, P0 ;  /* 0x00000009ff037e24 */ /* 0x000fca00080e06ff */
[----:B------:R-:W2:Y:S01]  /*0220*/  LDG.E.U8.CONSTANT R2, desc[UR6][R2.64] ;  /* 0x0000000602027981 */ /* 0x000ea2000c1e9100 */
[----:B------:R-:W-:Y:S01]  /*0230*/  IMAD.U32 R8, RZ, RZ, UR11 ;  /* 0x0000000bff087e24 */ /* 0x000fe2000f8e00ff */
[----:B------:R-:W-:Y:S01]  /*0240*/  BSSY.RECONVERGENT B1, `(.L_x_5) ;  /* 0x000000b000017945 */ /* 0x000fe20003800200 */
[----:B------:R-:W-:-:S05]  /*0250*/  IMAD.IADD R0, R5, 0x1, R0 ;  /* 0x0000000105007824 */ /* 0x000fca00078e0200 */
[----:B------:R-:W-:Y:S01]  /*0260*/  ISETP.GE.U32.AND P1, PT, R0, UR12, PT ;  /* 0x0000000c00007c0c */ /* 0x000fe2000bf26070 */
[----:B--2---:R-:W-:-:S05]  /*0270*/  VIADD R9, R2, -UR10 ;  /* 0x8000000a02097c36 */ /* 0x004fca0008000000 */
[----:B------:R-:W-:-:S13]  /*0280*/  ISETP.GE.U32.AND P0, PT, R9, R8, PT ;  /* 0x000000080900720c */ /* 0x000fda0003f06070 */
[----:B------:R-:W-:Y:S05]  /*0290*/  @P0 BRA `(.L_x_6) ;  /* 0x0000000000140947 */ /* 0x000fea0003800000 */
[----:B------:R-:W0:Y:S01]  /*02a0*/  S2UR UR5, SR_CgaCtaId ;  /* 0x00000000000579c3 */ /* 0x000e220000008800 */
[----:B------:R-:W-:Y:S02]  /*02b0*/  UMOV UR4, 0x400 ;  /* 0x0000040000047882 */ /* 0x000fe40000000000 */
[----:B0-----:R-:W-:-:S06]  /*02c0*/  ULEA UR4, UR5, UR4, 0x18 ;  /* 0x0000000405047291 */ /* 0x001fcc000f8ec0ff */
[----:B------:R-:W-:-:S05]  /*02d0*/  LEA R2, R9, UR4, 0x2 ;  /* 0x0000000409027c11 */ /* 0x000fca000f8e10ff */
[----:B------:R0:W-:Y:S02]  /*02e0*/  ATOMS.POPC.INC.32 RZ, [R2+URZ] ;  /* 0x0000000002ff7f8c */ /* 0x0001e4000d8000ff */
.L_x_6:
[----:B------:R-:W-:Y:S05]  /*02f0*/  BSYNC.RECONVERGENT B1 ;  /* 0x0000000000017941 */ /* 0x000fea0003800200 */
.L_x_5:
[----:B------:R-:W-:Y:S05]  /*0300*/  @!P1 BRA `(.L_x_7) ;  /* 0xfffffffc00bc9947 */ /* 0x000fea000383ffff */
.L_x_4:
[----:B------:R-:W-:Y:S05]  /*0310*/  BSYNC.RECONVERGENT B0 ;  /* 0x0000000000007941 */ /* 0x000fea0003800200 */
.L_x_3:
[----:B------:R-:W-:Y:S01]  /*0320*/  BAR.SYNC.DEFER_BLOCKING 0x0 ;  /* 0x0000000000007b1d */ /* 0x000fe20000010000 */
[----:B------:R-:W-:-:S13]  /*0330*/  ISETP.GE.AND P0, PT, R7, R8, PT ;  /* 0x000000080700720c */ /* 0x000fda0003f06270 */
[----:B------:R-:W-:Y:S05]  /*0340*/  @P0 EXIT ;  /* 0x000000000000094d */ /* 0x000fea0003800000 */
[----:B------:R-:W1:Y:S01]  /*0350*/  S2UR UR5, SR_CgaCtaId ;  /* 0x00000000000579c3 */ /* 0x000e620000008800 */
[----:B------:R-:W-:Y:S01]  /*0360*/  UMOV UR4, 0x400 ;  /* 0x0000040000047882 */ /* 0x000fe20000000000 */
[----:B------:R-:W2:Y:S06]  /*0370*/  LDCU UR8, c[0x0][0x39c] ;  /* 0x00007380ff0877ac */ /* 0x000eac0008000800 */
[----:B------:R-:W3:Y:S01]  /*0380*/  LDC.64 R4, c[0x0][0x390] ;  /* 0x0000e400ff047b82 */ /* 0x000ee20000000a00 */
[----:B-12---:R-:W-:-:S12]  /*0390*/  ULEA UR4, UR5, UR4, 0x18 ;  /* 0x0000000405047291 */ /* 0x006fd8000f8ec0ff */
.L_x_10:
[----:B------:R-:W-:Y:S01]  /*03a0*/  LEA R0, R7, UR4, 0x2 ;  /* 0x0000000407007c11 */ /* 0x000fe2000f8e10ff */
[----:B------:R-:W-:Y:S04]  /*03b0*/  BSSY.RECONVERGENT B0, `(.L_x_8) ;  /* 0x0000006000007945 */ /* 0x000fe80003800200 */
[----:B-1----:R-:W1:Y:S02]  /*03c0*/  LDS R9, [R0] ;  /* 0x0000000000097984 */ /* 0x002e640000000800 */
[----:B-1----:R-:W-:-:S13]  /*03d0*/  ISETP.NE.AND P0, PT, R9, RZ, PT ;  /* 0x000000ff0900720c */ /* 0x002fda0003f05270 */
[----:B------:R-:W-:Y:S05]  /*03e0*/  @!P0 BRA `(.L_x_9) ;  /* 0x0000000000088947 */ /* 0x000fea0003800000 */
[----:B0--3--:R-:W-:-:S05]  /*03f0*/  IMAD.WIDE R2, R7, 0x4, R4 ;  /* 0x0000000407027825 */ /* 0x009fca00078e0204 */
[----:B------:R1:W-:Y:S02]  /*0400*/  REDG.E.ADD.STRONG.GPU desc[UR6][R2.64], R9 ;  /* 0x000000090200798e */ /* 0x0003e4000c12e106 */
.L_x_9:
[----:B------:R-:W-:Y:S05]  /*0410*/  BSYNC.RECONVERGENT B0 ;  /* 0x0000000000007941 */ /* 0x000fea0003800200 */
.L_x_8:
[----:B------:R-:W-:-:S05]  /*0420*/  IMAD.IADD R7, R6, 0x1, R7 ;  /* 0x0000000106077824 */ /* 0x000fca00078e0207 */
[----:B------:R-:W-:-:S13]  /*0430*/  ISETP.GE.AND P0, PT, R7, UR8, PT ;  /* 0x0000000807007c0c */ /* 0x000fda000bf06270 */
[----:B------:R-:W-:Y:S05]  /*0440*/  @!P0 BRA `(.L_x_10) ;  /* 0xfffffffc00d48947 */ /* 0x000fea000383ffff */
[----:B------:R-:W-:Y:S05]  /*0450*/  EXIT ;  /* 0x000000000000794d */ /* 0x000fea0003800000 */
.L_x_11:
[----:B------:R-:W-:-:S00]  /*0460*/  BRA `(.L_x_11) ;  /* 0xfffffffc00fc7947 */ /* 0x000fc0000383ffff */
[----:B------:R-:W-:-:S00]  /*0470*/  NOP ;  /* 0x0000000000007918 */ /* 0x000fc00000000000 */
        /* <DEDUP_REMOVED lines=8> */
.L_x_12:


//--------------------- .nv.shared._Z23histogram_shared_kernelPKhjPjii --------------------------
	.section	.nv.shared._Z23histogram_shared_kernelPKhjPjii,"aw",@nobits
	.sectionflags	@""
	.align	16
	.zero		1024


//--------------------- .nv.shared.reserved.0     --------------------------
	.section	.nv.shared.reserved.0,"aw",@nobits
	.weak		__nv_reservedSMEM_offset_0_alias
	.size		__nv_reservedSMEM_offset_0_alias, 0, 64
	.other		__nv_reservedSMEM_offset_0_alias,@"STO_CUDA_RESERVED_SHARED STV_DEFAULT"
__nv_reservedSMEM_offset_0_alias:
	.zero		0
	.zero		64


//--------------------- .nv.constant0._Z23histogram_shared_kernelPKhjPjii --------------------------
	.section	.nv.constant0._Z23histogram_shared_kernelPKhjPjii,"a",@progbits
	.sectionflags	@""
	.align	4
.nv.constant0._Z23histogram_shared_kernelPKhjPjii:
	.zero		928


//--------------------- SYMBOLS --------------------------

	.type		.nv.reservedSmem.offset0,@object
	.size		.nv.reservedSmem.offset0,0x4
	.type		.nv.reservedSmem.cap,@object
	.size		.nv.reservedSmem.cap,0x4
